//
// Generated by NVIDIA NVVM Compiler
//
// Compiler Build ID: CL-36424714
// Cuda compilation tools, release 13.0, V13.0.88
// Based on NVVM 20.0.0
//

.version 9.0
.target sm_100
.address_size 64

	// .globl	calculate_coefficient_matrix

.visible .entry calculate_coefficient_matrix(
	.param .u64 .ptr .align 1 calculate_coefficient_matrix_param_0,
	.param .u32 calculate_coefficient_matrix_param_1,
	.param .u32 calculate_coefficient_matrix_param_2,
	.param .u64 .ptr .align 1 calculate_coefficient_matrix_param_3,
	.param .u32 calculate_coefficient_matrix_param_4,
	.param .u64 .ptr .align 1 calculate_coefficient_matrix_param_5
)
{
	.reg .pred 	%p<10>;
	.reg .b16 	%rs<7>;
	.reg .b32 	%r<100>;
	.reg .b32 	%f<99>;
	.reg .b64 	%rd<62>;

	ld.param.u64 	%rd9, [calculate_coefficient_matrix_param_0];
	ld.param.u32 	%r47, [calculate_coefficient_matrix_param_1];
	ld.param.u64 	%rd8, [calculate_coefficient_matrix_param_3];
	ld.param.u32 	%r49, [calculate_coefficient_matrix_param_4];
	ld.param.u64 	%rd10, [calculate_coefficient_matrix_param_5];
	cvta.to.global.u64 	%rd1, %rd10;
	cvta.to.global.u64 	%rd2, %rd9;
	mov.u32 	%r50, %tid.x;
	mov.u32 	%r51, %ctaid.x;
	mov.u32 	%r52, %ntid.x;
	mad.lo.s32 	%r1, %r51, %r52, %r50;
	setp.ge.s32 	%p1, %r1, %r49;
	@%p1 bra 	$L__BB0_15;
	ld.param.u32 	%r77, [calculate_coefficient_matrix_param_2];
	cvta.to.global.u64 	%rd3, %rd8;
	mul.wide.s32 	%rd4, %r49, 4;
	setp.lt.s32 	%p2, %r77, 1;
	@%p2 bra 	$L__BB0_15;
	mul.wide.s32 	%rd11, %r1, 4;
	add.s64 	%rd12, %rd3, %rd11;
	add.s64 	%rd13, %rd12, %rd4;
	add.s64 	%rd14, %rd13, %rd4;
	ld.global.u32 	%r2, [%rd14];
	cvt.s64.s32 	%rd5, %r2;
	ld.global.u32 	%r3, [%rd13];
	ld.global.u32 	%r4, [%rd12];
	shl.b32 	%r5, %r47, 1;
	shl.b32 	%r6, %r47, 2;
	shl.b32 	%r7, %r49, 2;
	mov.b32 	%r99, 0;
	mov.b32 	%r80, 1;
	mov.b32 	%r79, 3;
	cvt.s64.s32 	%rd16, %r4;
	cvt.s64.s32 	%rd20, %r3;
$L__BB0_3:
	add.s32 	%r58, %r80, -1;
	mul.lo.s32 	%r59, %r58, %r47;
	cvt.s64.s32 	%rd15, %r59;
	add.s64 	%rd17, %rd15, %rd16;
	shl.b64 	%rd18, %rd17, 3;
	add.s64 	%rd6, %rd2, %rd18;
	mov.b32 	%r82, 1;
	mov.b32 	%r84, 0;
	mov.b16 	%rs6, 0;
$L__BB0_4:
	mov.u32 	%r11, %r84;
	mov.u32 	%r84, %r82;
	add.s32 	%r62, %r84, -1;
	mul.lo.s32 	%r63, %r62, %r47;
	cvt.s64.s32 	%rd19, %r63;
	add.s64 	%rd21, %rd19, %rd20;
	shl.b64 	%rd22, %rd21, 3;
	add.s64 	%rd7, %rd2, %rd22;
	setp.lt.u32 	%p3, %r11, 3;
	mov.b32 	%r97, 1;
	@%p3 bra 	$L__BB0_8;
	mul.lo.s32 	%r88, %r47, 3;
	and.b32  	%r65, %r84, 2147483644;
	neg.s32 	%r91, %r65;
	mad.lo.s32 	%r85, %r49, %r99, %r1;
	mov.b32 	%r86, 0;
	mov.u32 	%r87, %r47;
	mov.u32 	%r89, %r5;
	mov.u32 	%r90, %r86;
$L__BB0_6:
	.pragma "nounroll";
	cvt.s64.s32 	%rd23, %r86;
	ld.global.v2.f32 	{%f1, %f2}, [%rd6+-8];
	ld.global.v2.f32 	{%f3, %f4}, [%rd7+-8];
	add.s64 	%rd24, %rd23, %rd5;
	shl.b64 	%rd25, %rd24, 3;
	add.s64 	%rd26, %rd2, %rd25;
	ld.global.v2.f32 	{%f5, %f6}, [%rd26+-8];
	mul.f32 	%f7, %f3, %f5;
	mul.f32 	%f8, %f4, %f6;
	sub.f32 	%f9, %f7, %f8;
	mul.f32 	%f10, %f3, %f6;
	fma.rn.f32 	%f11, %f4, %f5, %f10;
	mul.f32 	%f12, %f1, %f9;
	mul.f32 	%f13, %f2, %f11;
	sub.f32 	%f14, %f12, %f13;
	mul.wide.s32 	%rd27, %r85, 4;
	add.s64 	%rd28, %rd1, %rd27;
	st.global.f32 	[%rd28], %f14;
	cvt.s64.s32 	%rd29, %r87;
	ld.global.v2.f32 	{%f15, %f16}, [%rd6+-8];
	ld.global.v2.f32 	{%f17, %f18}, [%rd7+-8];
	add.s64 	%rd30, %rd29, %rd5;
	shl.b64 	%rd31, %rd30, 3;
	add.s64 	%rd32, %rd2, %rd31;
	ld.global.v2.f32 	{%f19, %f20}, [%rd32+-8];
	mul.f32 	%f21, %f17, %f19;
	mul.f32 	%f22, %f18, %f20;
	sub.f32 	%f23, %f21, %f22;
	mul.f32 	%f24, %f17, %f20;
	fma.rn.f32 	%f25, %f18, %f19, %f24;
	mul.f32 	%f26, %f15, %f23;
	mul.f32 	%f27, %f16, %f25;
	sub.f32 	%f28, %f26, %f27;
	add.s64 	%rd33, %rd28, %rd4;
	st.global.f32 	[%rd33], %f28;
	cvt.s64.s32 	%rd34, %r89;
	ld.global.v2.f32 	{%f29, %f30}, [%rd6+-8];
	ld.global.v2.f32 	{%f31, %f32}, [%rd7+-8];
	add.s64 	%rd35, %rd34, %rd5;
	shl.b64 	%rd36, %rd35, 3;
	add.s64 	%rd37, %rd2, %rd36;
	ld.global.v2.f32 	{%f33, %f34}, [%rd37+-8];
	mul.f32 	%f35, %f31, %f33;
	mul.f32 	%f36, %f32, %f34;
	sub.f32 	%f37, %f35, %f36;
	mul.f32 	%f38, %f31, %f34;
	fma.rn.f32 	%f39, %f32, %f33, %f38;
	mul.f32 	%f40, %f29, %f37;
	mul.f32 	%f41, %f30, %f39;
	sub.f32 	%f42, %f40, %f41;
	add.s64 	%rd38, %rd33, %rd4;
	st.global.f32 	[%rd38], %f42;
	cvt.s64.s32 	%rd39, %r88;
	ld.global.v2.f32 	{%f43, %f44}, [%rd6+-8];
	ld.global.v2.f32 	{%f45, %f46}, [%rd7+-8];
	add.s64 	%rd40, %rd39, %rd5;
	shl.b64 	%rd41, %rd40, 3;
	add.s64 	%rd42, %rd2, %rd41;
	ld.global.v2.f32 	{%f47, %f48}, [%rd42+-8];
	mul.f32 	%f49, %f45, %f47;
	mul.f32 	%f50, %f46, %f48;
	sub.f32 	%f51, %f49, %f50;
	mul.f32 	%f52, %f45, %f48;
	fma.rn.f32 	%f53, %f46, %f47, %f52;
	mul.f32 	%f54, %f43, %f51;
	mul.f32 	%f55, %f44, %f53;
	sub.f32 	%f56, %f54, %f55;
	add.s64 	%rd43, %rd38, %rd4;
	st.global.f32 	[%rd43], %f56;
	add.s32 	%r99, %r99, 4;
	add.s32 	%r91, %r91, 4;
	add.s32 	%r90, %r90, 4;
	add.s32 	%r89, %r89, %r6;
	add.s32 	%r88, %r88, %r6;
	add.s32 	%r87, %r87, %r6;
	add.s32 	%r86, %r86, %r6;
	add.s32 	%r85, %r85, %r7;
	setp.ne.s32 	%p4, %r91, 0;
	@%p4 bra 	$L__BB0_6;
	add.s32 	%r97, %r90, 1;
$L__BB0_8:
	and.b32  	%r66, %r84, 3;
	setp.eq.s32 	%p5, %r66, 0;
	@%p5 bra 	$L__BB0_13;
	and.b16  	%rs4, %rs6, 3;
	setp.eq.s16 	%p6, %rs4, 0;
	@%p6 bra 	$L__BB0_11;
	add.s32 	%r68, %r97, -1;
	mul.lo.s32 	%r69, %r68, %r47;
	cvt.s64.s32 	%rd44, %r69;
	ld.global.v2.f32 	{%f57, %f58}, [%rd6+-8];
	ld.global.v2.f32 	{%f59, %f60}, [%rd7+-8];
	cvt.s64.s32 	%rd45, %r2;
	add.s64 	%rd46, %rd44, %rd45;
	shl.b64 	%rd47, %rd46, 3;
	add.s64 	%rd48, %rd2, %rd47;
	ld.global.v2.f32 	{%f61, %f62}, [%rd48+-8];
	mul.f32 	%f63, %f59, %f61;
	mul.f32 	%f64, %f60, %f62;
	sub.f32 	%f65, %f63, %f64;
	mul.f32 	%f66, %f59, %f62;
	fma.rn.f32 	%f67, %f60, %f61, %f66;
	mul.f32 	%f68, %f57, %f65;
	mul.f32 	%f69, %f58, %f67;
	sub.f32 	%f70, %f68, %f69;
	mad.lo.s32 	%r70, %r99, %r49, %r1;
	mul.wide.s32 	%rd49, %r70, 4;
	add.s64 	%rd50, %rd1, %rd49;
	st.global.f32 	[%rd50], %f70;
	mul.lo.s32 	%r71, %r97, %r47;
	cvt.s64.s32 	%rd51, %r71;
	ld.global.v2.f32 	{%f71, %f72}, [%rd6+-8];
	ld.global.v2.f32 	{%f73, %f74}, [%rd7+-8];
	add.s64 	%rd52, %rd51, %rd45;
	shl.b64 	%rd53, %rd52, 3;
	add.s64 	%rd54, %rd2, %rd53;
	ld.global.v2.f32 	{%f75, %f76}, [%rd54+-8];
	mul.f32 	%f77, %f73, %f75;
	mul.f32 	%f78, %f74, %f76;
	sub.f32 	%f79, %f77, %f78;
	mul.f32 	%f80, %f73, %f76;
	fma.rn.f32 	%f81, %f74, %f75, %f80;
	mul.f32 	%f82, %f71, %f79;
	mul.f32 	%f83, %f72, %f81;
	sub.f32 	%f84, %f82, %f83;
	add.s64 	%rd55, %rd50, %rd4;
	st.global.f32 	[%rd55], %f84;
	add.s32 	%r99, %r99, 2;
	add.s32 	%r97, %r97, 2;
$L__BB0_11:
	and.b16  	%rs5, %rs6, 1;
	setp.eq.b16 	%p7, %rs5, 1;
	@%p7 bra 	$L__BB0_13;
	add.s32 	%r72, %r97, -1;
	mul.lo.s32 	%r73, %r72, %r47;
	cvt.s64.s32 	%rd56, %r73;
	ld.global.v2.f32 	{%f85, %f86}, [%rd6+-8];
	ld.global.v2.f32 	{%f87, %f88}, [%rd7+-8];
	add.s64 	%rd57, %rd56, %rd5;
	shl.b64 	%rd58, %rd57, 3;
	add.s64 	%rd59, %rd2, %rd58;
	ld.global.v2.f32 	{%f89, %f90}, [%rd59+-8];
	mul.f32 	%f91, %f87, %f89;
	mul.f32 	%f92, %f88, %f90;
	sub.f32 	%f93, %f91, %f92;
	mul.f32 	%f94, %f87, %f90;
	fma.rn.f32 	%f95, %f88, %f89, %f94;
	mul.f32 	%f96, %f85, %f93;
	mul.f32 	%f97, %f86, %f95;
	sub.f32 	%f98, %f96, %f97;
	mad.lo.s32 	%r74, %r99, %r49, %r1;
	mul.wide.s32 	%rd60, %r74, 4;
	add.s64 	%rd61, %rd1, %rd60;
	st.global.f32 	[%rd61], %f98;
	add.s32 	%r99, %r99, 1;
$L__BB0_13:
	add.s32 	%r82, %r84, 1;
	add.s32 	%r75, %r84, 2;
	setp.ne.s32 	%p8, %r75, %r79;
	add.s16 	%rs6, %rs6, 1;
	@%p8 bra 	$L__BB0_4;
	ld.param.u32 	%r78, [calculate_coefficient_matrix_param_2];
	add.s32 	%r45, %r80, 1;
	add.s32 	%r46, %r80, 3;
	add.s32 	%r76, %r78, 2;
	setp.ne.s32 	%p9, %r79, %r76;
	mov.u32 	%r79, %r46;
	mov.u32 	%r80, %r45;
	@%p9 bra 	$L__BB0_3;
$L__BB0_15:
	ret;

}
	// .globl	calculate_coefficient_matrix_optimized
.visible .entry calculate_coefficient_matrix_optimized(
	.param .u64 .ptr .align 1 calculate_coefficient_matrix_optimized_param_0,
	.param .u64 .ptr .align 1 calculate_coefficient_matrix_optimized_param_1,
	.param .u32 calculate_coefficient_matrix_optimized_param_2,
	.param .u32 calculate_coefficient_matrix_optimized_param_3,
	.param .u64 .ptr .align 1 calculate_coefficient_matrix_optimized_param_4,
	.param .u32 calculate_coefficient_matrix_optimized_param_5,
	.param .u64 .ptr .align 1 calculate_coefficient_matrix_optimized_param_6,
	.param .u32 calculate_coefficient_matrix_optimized_param_7
)
{
	.reg .pred 	%p<4>;
	.reg .b32 	%r<26>;
	.reg .b32 	%f<15>;
	.reg .b64 	%rd<37>;

	ld.param.u64 	%rd1, [calculate_coefficient_matrix_optimized_param_0];
	ld.param.u64 	%rd2, [calculate_coefficient_matrix_optimized_param_1];
	ld.param.u32 	%r3, [calculate_coefficient_matrix_optimized_param_2];
	ld.param.u64 	%rd3, [calculate_coefficient_matrix_optimized_param_4];
	ld.param.u32 	%r4, [calculate_coefficient_matrix_optimized_param_5];
	ld.param.u64 	%rd4, [calculate_coefficient_matrix_optimized_param_6];
	ld.param.u32 	%r6, [calculate_coefficient_matrix_optimized_param_7];
	mov.u32 	%r7, %tid.x;
	mov.u32 	%r8, %ctaid.x;
	mov.u32 	%r9, %ntid.x;
	mad.lo.s32 	%r1, %r8, %r9, %r7;
	mov.u32 	%r10, %tid.y;
	mov.u32 	%r11, %ctaid.y;
	mov.u32 	%r12, %ntid.y;
	mad.lo.s32 	%r13, %r11, %r12, %r10;
	setp.ge.s32 	%p1, %r1, %r4;
	setp.ge.s32 	%p2, %r13, %r6;
	or.pred  	%p3, %p1, %p2;
	@%p3 bra 	$L__BB1_2;
	cvta.to.global.u64 	%rd5, %rd3;
	cvta.to.global.u64 	%rd6, %rd2;
	cvta.to.global.u64 	%rd7, %rd1;
	cvta.to.global.u64 	%rd8, %rd4;
	mul.wide.s32 	%rd9, %r1, 4;
	add.s64 	%rd10, %rd5, %rd9;
	ld.global.s32 	%rd11, [%rd10];
	mul.wide.s32 	%rd12, %r4, 4;
	add.s64 	%rd13, %rd10, %rd12;
	ld.global.s32 	%rd14, [%rd13];
	add.s64 	%rd15, %rd13, %rd12;
	ld.global.s32 	%rd16, [%rd15];
	mul.wide.u32 	%rd17, %r13, 4;
	add.s64 	%rd18, %rd6, %rd17;
	ld.global.u32 	%r14, [%rd18];
	add.s32 	%r15, %r6, %r13;
	mul.wide.u32 	%rd19, %r15, 4;
	add.s64 	%rd20, %rd6, %rd19;
	ld.global.u32 	%r16, [%rd20];
	add.s32 	%r17, %r15, %r6;
	mul.wide.u32 	%rd21, %r17, 4;
	add.s64 	%rd22, %rd6, %rd21;
	ld.global.u32 	%r18, [%rd22];
	add.s32 	%r19, %r14, -1;
	mul.lo.s32 	%r20, %r19, %r3;
	cvt.s64.s32 	%rd23, %r20;
	add.s32 	%r21, %r16, -1;
	mul.lo.s32 	%r22, %r21, %r3;
	cvt.s64.s32 	%rd24, %r22;
	add.s32 	%r23, %r18, -1;
	mul.lo.s32 	%r24, %r23, %r3;
	cvt.s64.s32 	%rd25, %r24;
	add.s64 	%rd26, %rd23, %rd11;
	shl.b64 	%rd27, %rd26, 3;
	add.s64 	%rd28, %rd7, %rd27;
	ld.global.v2.f32 	{%f1, %f2}, [%rd28+-8];
	add.s64 	%rd29, %rd24, %rd14;
	shl.b64 	%rd30, %rd29, 3;
	add.s64 	%rd31, %rd7, %rd30;
	ld.global.v2.f32 	{%f3, %f4}, [%rd31+-8];
	add.s64 	%rd32, %rd25, %rd16;
	shl.b64 	%rd33, %rd32, 3;
	add.s64 	%rd34, %rd7, %rd33;
	ld.global.v2.f32 	{%f5, %f6}, [%rd34+-8];
	mul.f32 	%f7, %f3, %f5;
	mul.f32 	%f8, %f4, %f6;
	sub.f32 	%f9, %f7, %f8;
	mul.f32 	%f10, %f3, %f6;
	fma.rn.f32 	%f11, %f4, %f5, %f10;
	mul.f32 	%f12, %f1, %f9;
	mul.f32 	%f13, %f2, %f11;
	sub.f32 	%f14, %f12, %f13;
	mad.lo.s32 	%r25, %r4, %r13, %r1;
	mul.wide.s32 	%rd35, %r25, 4;
	add.s64 	%rd36, %rd8, %rd35;
	st.global.f32 	[%rd36], %f14;
$L__BB1_2:
	ret;

}


// ===== COMPILED SASS (sm_100) =====

	.target	sm_100

	.elftype	@"ET_EXEC"


//--------------------- .note.nv.tkinfo           --------------------------
	.section	.note.nv.tkinfo,"",@"SHT_NOTE"
	.sectionflags	@"SHF_NOTE_NV_TKINFO"
	.tkinfo
        /*0018*/ 	.word	0x00000002
        /*0030*/ 	.string	""
        /*0030*/ 	.string	"ptxas"
        /*0030*/ 	.string	"Cuda compilation tools, release 13.0, V13.0.88"
        /*0030*/ 	.string	"Build cuda_13.0.r13.0/compiler.36424714_0"
        /*0030*/ 	.string	"-arch sm_100 -m 64 "



//--------------------- .note.nv.cuinfo           --------------------------
	.section	.note.nv.cuinfo,"",@"SHT_NOTE"
	.sectionflags	@"SHF_NOTE_NV_CUINFO"
        /*0018*/ 	.short	0x0002
        /*001a*/ 	.short	0x0064
        /*001c*/ 	.short	0x0082
	.zero		2


//--------------------- .nv.info                  --------------------------
	.section	.nv.info,"",@"SHT_CUDA_INFO"
	.align	4


	//----- nvinfo : EIATTR_REGCOUNT
	.align		4
        /*0000*/ 	.byte	0x04, 0x2f
        /*0002*/ 	.short	(.L_1 - .L_0)
	.align		4
.L_0:
        /*0004*/ 	.word	index@(calculate_coefficient_matrix)
        /*0008*/ 	.word	0x00000020


	//----- nvinfo : EIATTR_FRAME_SIZE
	.align		4
.L_1:
        /*000c*/ 	.byte	0x04, 0x11
        /*000e*/ 	.short	(.L_3 - .L_2)
	.align		4
.L_2:
        /*0010*/ 	.word	index@(calculate_coefficient_matrix)
        /*0014*/ 	.word	0x00000000


	//----- nvinfo : EIATTR_REGCOUNT
	.align		4
.L_3:
        /*0018*/ 	.byte	0x04, 0x2f
        /*001a*/ 	.short	(.L_5 - .L_4)
	.align		4
.L_4:
        /*001c*/ 	.word	index@(calculate_coefficient_matrix_optimized)
        /*0020*/ 	.word	0x00000014


	//----- nvinfo : EIATTR_FRAME_SIZE
	.align		4
.L_5:
        /*0024*/ 	.byte	0x04, 0x11
        /*0026*/ 	.short	(.L_7 - .L_6)
	.align		4
.L_6:
        /*0028*/ 	.word	index@(calculate_coefficient_matrix_optimized)
        /*002c*/ 	.word	0x00000000


	//----- nvinfo : EIATTR_MIN_STACK_SIZE
	.align		4
.L_7:
        /*0030*/ 	.byte	0x04, 0x12
        /*0032*/ 	.short	(.L_9 - .L_8)
	.align		4
.L_8:
        /*0034*/ 	.word	index@(calculate_coefficient_matrix_optimized)
        /*0038*/ 	.word	0x00000000


	//----- nvinfo : EIATTR_MIN_STACK_SIZE
	.align		4
.L_9:
        /*003c*/ 	.byte	0x04, 0x12
        /*003e*/ 	.short	(.L_11 - .L_10)
	.align		4
.L_10:
        /*0040*/ 	.word	index@(calculate_coefficient_matrix)
        /*0044*/ 	.word	0x00000000
.L_11:


//--------------------- .nv.compat                --------------------------
	.section	.nv.compat,"",@"SHT_CUDA_COMPAT_INFO"
	.align	4
        /*0000*/ 	.byte	0x02, 0x09, 0x00, 0x00, 0x02, 0x02, 0x01, 0x00, 0x02, 0x05, 0x05, 0x00, 0x03, 0x07, 0x01, 0x01
        /*0010*/ 	.byte	0x02, 0x03, 0x00, 0x00, 0x02, 0x06, 0x01, 0x00, 0x04, 0x0b, 0x08, 0x00, 0x09, 0x00, 0x00, 0x00
        /*0020*/ 	.byte	0x00, 0x00, 0x00, 0x00


//--------------------- .nv.info.calculate_coefficient_matrix_optimized --------------------------
	.section	.nv.info.calculate_coefficient_matrix_optimized,"",@"SHT_CUDA_INFO"
	.sectionflags	@""
	.align	4


	//----- nvinfo : EIATTR_CUDA_API_VERSION
	.align		4
        /*0000*/ 	.byte	0x04, 0x37
        /*0002*/ 	.short	(.L_13 - .L_12)
.L_12:
        /*0004*/ 	.word	0x00000082


	//----- nvinfo : EIATTR_KPARAM_INFO
	.align		4
.L_13:
        /*0008*/ 	.byte	0x04, 0x17
        /*000a*/ 	.short	(.L_15 - .L_14)
.L_14:
        /*000c*/ 	.word	0x00000000
        /*0010*/ 	.short	0x0007
        /*0012*/ 	.short	0x0030
        /*0014*/ 	.byte	0x00, 0xf0, 0x11, 0x00


	//----- nvinfo : EIATTR_KPARAM_INFO
	.align		4
.L_15:
        /*0018*/ 	.byte	0x04, 0x17
        /*001a*/ 	.short	(.L_17 - .L_16)
.L_16:
        /*001c*/ 	.word	0x00000000
        /*0020*/ 	.short	0x0006
        /*0022*/ 	.short	0x0028
        /*0024*/ 	.byte	0x00, 0xf5, 0x21, 0x00


	//----- nvinfo : EIATTR_KPARAM_INFO
	.align		4
.L_17:
        /*0028*/ 	.byte	0x04, 0x17
        /*002a*/ 	.short	(.L_19 - .L_18)
.L_18:
        /*002c*/ 	.word	0x00000000
        /*0030*/ 	.short	0x0005
        /*0032*/ 	.short	0x0020
        /*0034*/ 	.byte	0x00, 0xf0, 0x11, 0x00


	//----- nvinfo : EIATTR_KPARAM_INFO
	.align		4
.L_19:
        /*0038*/ 	.byte	0x04, 0x17
        /*003a*/ 	.short	(.L_21 - .L_20)
.L_20:
        /*003c*/ 	.word	0x00000000
        /*0040*/ 	.short	0x0004
        /*0042*/ 	.short	0x0018
        /*0044*/ 	.byte	0x00, 0xf5, 0x21, 0x00


	//----- nvinfo : EIATTR_KPARAM_INFO
	.align		4
.L_21:
        /*0048*/ 	.byte	0x04, 0x17
        /*004a*/ 	.short	(.L_23 - .L_22)
.L_22:
        /*004c*/ 	.word	0x00000000
        /*0050*/ 	.short	0x0003
        /*0052*/ 	.short	0x0014
        /*0054*/ 	.byte	0x00, 0xf0, 0x11, 0x00


	//----- nvinfo : EIATTR_KPARAM_INFO
	.align		4
.L_23:
        /*0058*/ 	.byte	0x04, 0x17
        /*005a*/ 	.short	(.L_25 - .L_24)
.L_24:
        /*005c*/ 	.word	0x00000000
        /*0060*/ 	.short	0x0002
        /*0062*/ 	.short	0x0010
        /*0064*/ 	.byte	0x00, 0xf0, 0x11, 0x00


	//----- nvinfo : EIATTR_KPARAM_INFO
	.align		4
.L_25:
        /*0068*/ 	.byte	0x04, 0x17
        /*006a*/ 	.short	(.L_27 - .L_26)
.L_26:
        /*006c*/ 	.word	0x00000000
        /*0070*/ 	.short	0x0001
        /*0072*/ 	.short	0x0008
        /*0074*/ 	.byte	0x00, 0xf5, 0x21, 0x00


	//----- nvinfo : EIATTR_KPARAM_INFO
	.align		4
.L_27:
        /*0078*/ 	.byte	0x04, 0x17
        /*007a*/ 	.short	(.L_29 - .L_28)
.L_28:
        /*007c*/ 	.word	0x00000000
        /*0080*/ 	.short	0x0000
        /*0082*/ 	.short	0x0000
        /*0084*/ 	.byte	0x00, 0xf5, 0x21, 0x00


	//----- nvinfo : EIATTR_SPARSE_MMA_MASK
	.align		4
.L_29:
        /*0088*/ 	.byte	0x03, 0x50
        /*008a*/ 	.short	0x0000


	//----- nvinfo : EIATTR_MAXREG_COUNT
	.align		4
        /*008c*/ 	.byte	0x03, 0x1b
        /*008e*/ 	.short	0x00ff


	//----- nvinfo : EIATTR_MERCURY_ISA_VERSION
	.align		4
        /*0090*/ 	.byte	0x03, 0x5f
        /*0092*/ 	.short	0x0101


	//----- nvinfo : EIATTR_VRC_CTA_INIT_COUNT
	.align		4
        /*0094*/ 	.byte	0x02, 0x4a
	.zero		1
	.zero		1


	//----- nvinfo : EIATTR_EXIT_INSTR_OFFSETS
	.align		4
        /*0098*/ 	.byte	0x04, 0x1c
        /*009a*/ 	.short	(.L_31 - .L_30)


	//   ....[0]....
.L_30:
        /*009c*/ 	.word	0x000000d0


	//   ....[1]....
        /*00a0*/ 	.word	0x00000430


	//----- nvinfo : EIATTR_CBANK_PARAM_SIZE
	.align		4
.L_31:
        /*00a4*/ 	.byte	0x03, 0x19
        /*00a6*/ 	.short	0x0034


	//----- nvinfo : EIATTR_PARAM_CBANK
	.align		4
        /*00a8*/ 	.byte	0x04, 0x0a
        /*00aa*/ 	.short	(.L_33 - .L_32)
	.align		4
.L_32:
        /*00ac*/ 	.word	index@(.nv.constant0.calculate_coefficient_matrix_optimized)
        /*00b0*/ 	.short	0x0380
        /*00b2*/ 	.short	0x0034


	//----- nvinfo : EIATTR_SW_WAR
	.align		4
.L_33:
        /*00b4*/ 	.byte	0x04, 0x36
        /*00b6*/ 	.short	(.L_35 - .L_34)
.L_34:
        /*00b8*/ 	.word	0x00000008
.L_35:


//--------------------- .nv.info.calculate_coefficient_matrix --------------------------
	.section	.nv.info.calculate_coefficient_matrix,"",@"SHT_CUDA_INFO"
	.sectionflags	@""
	.align	4


	//----- nvinfo : EIATTR_CUDA_API_VERSION
	.align		4
        /*0000*/ 	.byte	0x04, 0x37
        /*0002*/ 	.short	(.L_37 - .L_36)
.L_36:
        /*0004*/ 	.word	0x00000082


	//----- nvinfo : EIATTR_KPARAM_INFO
	.align		4
.L_37:
        /*0008*/ 	.byte	0x04, 0x17
        /*000a*/ 	.short	(.L_39 - .L_38)
.L_38:
        /*000c*/ 	.word	0x00000000
        /*0010*/ 	.short	0x0005
        /*0012*/ 	.short	0x0020
        /*0014*/ 	.byte	0x00, 0xf5, 0x21, 0x00


	//----- nvinfo : EIATTR_KPARAM_INFO
	.align		4
.L_39:
        /*0018*/ 	.byte	0x04, 0x17
        /*001a*/ 	.short	(.L_41 - .L_40)
.L_40:
        /*001c*/ 	.word	0x00000000
        /*0020*/ 	.short	0x0004
        /*0022*/ 	.short	0x0018
        /*0024*/ 	.byte	0x00, 0xf0, 0x11, 0x00


	//----- nvinfo : EIATTR_KPARAM_INFO
	.align		4
.L_41:
        /*0028*/ 	.byte	0x04, 0x17
        /*002a*/ 	.short	(.L_43 - .L_42)
.L_42:
        /*002c*/ 	.word	0x00000000
        /*0030*/ 	.short	0x0003
        /*0032*/ 	.short	0x0010
        /*0034*/ 	.byte	0x00, 0xf5, 0x21, 0x00


	//----- nvinfo : EIATTR_KPARAM_INFO
	.align		4
.L_43:
        /*0038*/ 	.byte	0x04, 0x17
        /*003a*/ 	.short	(.L_45 - .L_44)
.L_44:
        /*003c*/ 	.word	0x00000000
        /*0040*/ 	.short	0x0002
        /*0042*/ 	.short	0x000c
        /*0044*/ 	.byte	0x00, 0xf0, 0x11, 0x00


	//----- nvinfo : EIATTR_KPARAM_INFO
	.align		4
.L_45:
        /*0048*/ 	.byte	0x04, 0x17
        /*004a*/ 	.short	(.L_47 - .L_46)
.L_46:
        /*004c*/ 	.word	0x00000000
        /*0050*/ 	.short	0x0001
        /*0052*/ 	.short	0x0008
        /*0054*/ 	.byte	0x00, 0xf0, 0x11, 0x00


	//----- nvinfo : EIATTR_KPARAM_INFO
	.align		4
.L_47:
        /*0058*/ 	.byte	0x04, 0x17
        /*005a*/ 	.short	(.L_49 - .L_48)
.L_48:
        /*005c*/ 	.word	0x00000000
        /*0060*/ 	.short	0x0000
        /*0062*/ 	.short	0x0000
        /*0064*/ 	.byte	0x00, 0xf5, 0x21, 0x00


	//----- nvinfo : EIATTR_SPARSE_MMA_MASK
	.align		4
.L_49:
        /*0068*/ 	.byte	0x03, 0x50
        /*006a*/ 	.short	0x0000


	//----- nvinfo : EIATTR_MAXREG_COUNT
	.align		4
        /*006c*/ 	.byte	0x03, 0x1b
        /*006e*/ 	.short	0x00ff


	//----- nvinfo : EIATTR_MERCURY_ISA_VERSION
	.align		4
        /*0070*/ 	.byte	0x03, 0x5f
        /*0072*/ 	.short	0x0101


	//----- nvinfo : EIATTR_VRC_CTA_INIT_COUNT
	.align		4
        /*0074*/ 	.byte	0x02, 0x4a
	.zero		1
	.zero		1


	//----- nvinfo : EIATTR_EXIT_INSTR_OFFSETS
	.align		4
        /*0078*/ 	.byte	0x04, 0x1c
        /*007a*/ 	.short	(.L_51 - .L_50)


	//   ....[0]....
.L_50:
        /*007c*/ 	.word	0x00000070


	//   ....[1]....
        /*0080*/ 	.word	0x000000a0


	//   ....[2]....
        /*0084*/ 	.word	0x00000d30


	//----- nvinfo : EIATTR_CBANK_PARAM_SIZE
	.align		4
.L_51:
        /*0088*/ 	.byte	0x03, 0x19
        /*008a*/ 	.short	0x0028


	//----- nvinfo : EIATTR_PARAM_CBANK
	.align		4
        /*008c*/ 	.byte	0x04, 0x0a
        /*008e*/ 	.short	(.L_53 - .L_52)
	.align		4
.L_52:
        /*0090*/ 	.word	index@(.nv.constant0.calculate_coefficient_matrix)
        /*0094*/ 	.short	0x0380
        /*0096*/ 	.short	0x0028


	//----- nvinfo : EIATTR_SW_WAR
	.align		4
.L_53:
        /*0098*/ 	.byte	0x04, 0x36
        /*009a*/ 	.short	(.L_55 - .L_54)
.L_54:
        /*009c*/ 	.word	0x00000008
.L_55:


//--------------------- .nv.callgraph             --------------------------
	.section	.nv.callgraph,"",@"SHT_CUDA_CALLGRAPH"
	.align	4
	.sectionentsize	8
	.align		4
        /*0000*/ 	.word	0x00000000
	.align		4
        /*0004*/ 	.word	0xffffffff
	.align		4
        /*0008*/ 	.word	0x00000000
	.align		4
        /*000c*/ 	.word	0xfffffffe
	.align		4
        /*0010*/ 	.word	0x00000000
	.align		4
        /*0014*/ 	.word	0xfffffffd
	.align		4
        /*0018*/ 	.word	0x00000000
	.align		4
        /*001c*/ 	.word	0xfffffffc


//--------------------- .text.calculate_coefficient_matrix_optimized --------------------------
	.section	.text.calculate_coefficient_matrix_optimized,"ax",@progbits
	.align	128
        .global         calculate_coefficient_matrix_optimized
        .type           calculate_coefficient_matrix_optimized,@function
        .size           calculate_coefficient_matrix_optimized,(.L_x_8 - calculate_coefficient_matrix_optimized)
        .other          calculate_coefficient_matrix_optimized,@"STO_CUDA_ENTRY STV_DEFAULT"
calculate_coefficient_matrix_optimized:
.text.calculate_coefficient_matrix_optimized:
[----:B------:R-:W-:Y:S01]  /*0000*/  LDC R1, c[0x0][0x37c] ;  /* 0x0000df00ff017b82 */ /* 0x000fe20000000800 */
[----:B------:R-:W0:Y:S07]  /*0010*/  S2R R2, SR_TID.Y ;  /* 0x0000000000027919 */ /* 0x000e2e0000002200 */
[----:B------:R-:W1:Y:S01]  /*0020*/  LDC R4, c[0x0][0x360] ;  /* 0x0000d800ff047b82 */ /* 0x000e620000000800 */
[----:B------:R-:W2:Y:S01]  /*0030*/  LDCU UR6, c[0x0][0x3b0] ;  /* 0x00007600ff0677ac */ /* 0x000ea20008000800 */
[----:B------:R-:W1:Y:S06]  /*0040*/  S2R R3, SR_TID.X ;  /* 0x0000000000037919 */ /* 0x000e6c0000002100 */
[----:B------:R-:W0:Y:S08]  /*0050*/  S2UR UR5, SR_CTAID.Y ;  /* 0x00000000000579c3 */ /* 0x000e300000002600 */
[----:B------:R-:W0:Y:S08]  /*0060*/  LDC R5, c[0x0][0x364] ;  /* 0x0000d900ff057b82 */ /* 0x000e300000000800 */
[----:B------:R-:W1:Y:S08]  /*0070*/  S2UR UR4, SR_CTAID.X ;  /* 0x00000000000479c3 */ /* 0x000e700000002500 */
[----:B------:R-:W3:Y:S01]  /*0080*/  LDC R0, c[0x0][0x3a0] ;  /* 0x0000e800ff007b82 */ /* 0x000ee20000000800 */
[----:B0-----:R-:W-:-:S05]  /*0090*/  IMAD R2, R5, UR5, R2 ;  /* 0x0000000505027c24 */ /* 0x001fca000f8e0202 */
[----:B--2---:R-:W-:Y:S01]  /*00a0*/  ISETP.GE.AND P0, PT, R2, UR6, PT ;  /* 0x0000000602007c0c */ /* 0x004fe2000bf06270 */
[----:B-1----:R-:W-:-:S05]  /*00b0*/  IMAD R3, R4, UR4, R3 ;  /* 0x0000000404037c24 */ /* 0x002fca000f8e0203 */
[----:B---3--:R-:W-:-:S13]  /*00c0*/  ISETP.GE.OR P0, PT, R3, R0, P0 ;  /* 0x000000000300720c */ /* 0x008fda0000706670 */
[----:B------:R-:W-:Y:S05]  /*00d0*/  @P0 EXIT ;  /* 0x000000000000094d */ /* 0x000fea0003800000 */
[----:B------:R-:W0:Y:S01]  /*00e0*/  LDC.64 R4, c[0x0][0x398] ;  /* 0x0000e600ff047b82 */ /* 0x000e220000000a00 */
[----:B------:R-:W1:Y:S01]  /*00f0*/  LDCU.64 UR4, c[0x0][0x358] ;  /* 0x00006b00ff0477ac */ /* 0x000e620008000a00 */
[----:B------:R-:W-:Y:S01]  /*0100*/  IADD3 R13, PT, PT, R2, UR6, RZ ;  /* 0x00000006020d7c10 */ /* 0x000fe2000fffe0ff */
[----:B------:R-:W2:Y:S03]  /*0110*/  LDCU UR7, c[0x0][0x390] ;  /* 0x00007200ff0777ac */ /* 0x000ea60008000800 */
[----:B------:R-:W-:Y:S02]  /*0120*/  IADD3 R15, PT, PT, R13, UR6, RZ ;  /* 0x000000060d0f7c10 */ /* 0x000fe4000fffe0ff */
[----:B------:R-:W3:Y:S01]  /*0130*/  LDC.64 R10, c[0x0][0x388] ;  /* 0x0000e200ff0a7b82 */ /* 0x000ee20000000a00 */
[----:B------:R-:W4:Y:S01]  /*0140*/  LDCU.64 UR8, c[0x0][0x380] ;  /* 0x00007000ff0877ac */ /* 0x000f220008000a00 */
[----:B0-----:R-:W-:-:S05]  /*0150*/  IMAD.WIDE R4, R3, 0x4, R4 ;  /* 0x0000000403047825 */ /* 0x001fca00078e0204 */
[----:B-1----:R-:W5:Y:S01]  /*0160*/  LDG.E R16, desc[UR4][R4.64] ;  /* 0x0000000404107981 */ /* 0x002f62000c1e1900 */
[----:B---3--:R-:W-:-:S04]  /*0170*/  IMAD.WIDE.U32 R12, R13, 0x4, R10 ;  /* 0x000000040d0c7825 */ /* 0x008fc800078e000a */
[----:B------:R-:W-:Y:S02]  /*0180*/  IMAD.WIDE.U32 R14, R15, 0x4, R10 ;  /* 0x000000040f0e7825 */ /* 0x000fe400078e000a */
[----:B------:R-:W3:Y:S02]  /*0190*/  LDG.E R12, desc[UR4][R12.64] ;  /* 0x000000040c0c7981 */ /* 0x000ee4000c1e1900 */
[----:B------:R-:W-:Y:S02]  /*01a0*/  IMAD.WIDE R6, R0, 0x4, R4 ;  /* 0x0000000400067825 */ /* 0x000fe400078e0204 */
[----:B------:R-:W2:Y:S02]  /*01b0*/  LDG.E R14, desc[UR4][R14.64] ;  /* 0x000000040e0e7981 */ /* 0x000ea4000c1e1900 */
[----:B------:R-:W-:-:S04]  /*01c0*/  IMAD.WIDE.U32 R10, R2, 0x4, R10 ;  /* 0x00000004020a7825 */ /* 0x000fc800078e000a */
[----:B------:R-:W-:Y:S02]  /*01d0*/  IMAD.WIDE R8, R0, 0x4, R6 ;  /* 0x0000000400087825 */ /* 0x000fe400078e0206 */
[----:B------:R0:W4:Y:S04]  /*01e0*/  LDG.E R10, desc[UR4][R10.64] ;  /* 0x000000040a0a7981 */ /* 0x000128000c1e1900 */
[----:B------:R1:W5:Y:S04]  /*01f0*/  LDG.E R6, desc[UR4][R6.64] ;  /* 0x0000000406067981 */ /* 0x000368000c1e1900 */
[----:B------:R-:W5:Y:S01]  /*0200*/  LDG.E R8, desc[UR4][R8.64] ;  /* 0x0000000408087981 */ /* 0x000f62000c1e1900 */
[----:B---3--:R-:W-:-:S02]  /*0210*/  IADD3 R12, PT, PT, R12, -0x1, RZ ;  /* 0xffffffff0c0c7810 */ /* 0x008fc40007ffe0ff */
[----:B--2---:R-:W-:-:S03]  /*0220*/  IADD3 R17, PT, PT, R14, -0x1, RZ ;  /* 0xffffffff0e117810 */ /* 0x004fc60007ffe0ff */
[----:B------:R-:W-:Y:S02]  /*0230*/  IMAD R13, R12, UR7, RZ ;  /* 0x000000070c0d7c24 */ /* 0x000fe4000f8e02ff */
[----:B------:R-:W-:-:S03]  /*0240*/  IMAD R17, R17, UR7, RZ ;  /* 0x0000000711117c24 */ /* 0x000fc6000f8e02ff */
[----:B0-----:R-:W-:Y:S02]  /*0250*/  SHF.R.S32.HI R11, RZ, 0x1f, R13 ;  /* 0x0000001fff0b7819 */ /* 0x001fe4000001140d */
[----:B----4-:R-:W-:Y:S02]  /*0260*/  IADD3 R12, PT, PT, R10, -0x1, RZ ;  /* 0xffffffff0a0c7810 */ /* 0x010fe40007ffe0ff */
[----:B-1----:R-:W-:Y:S02]  /*0270*/  SHF.R.S32.HI R7, RZ, 0x1f, R17 ;  /* 0x0000001fff077819 */ /* 0x002fe40000011411 */
[----:B-----5:R-:W-:Y:S01]  /*0280*/  IADD3 R13, P0, PT, R6, R13, RZ ;  /* 0x0000000d060d7210 */ /* 0x020fe20007f1e0ff */
[----:B------:R-:W-:Y:S01]  /*0290*/  IMAD R5, R12, UR7, RZ ;  /* 0x000000070c057c24 */ /* 0x000fe2000f8e02ff */
[----:B------:R-:W-:Y:S02]  /*02a0*/  IADD3 R17, P1, PT, R8, R17, RZ ;  /* 0x0000001108117210 */ /* 0x000fe40007f3e0ff */
[----:B------:R-:W-:-:S02]  /*02b0*/  LEA.HI.X.SX32 R10, R6, R11, 0x1, P0 ;  /* 0x0000000b060a7211 */ /* 0x000fc400000f0eff */
[----:B------:R-:W-:Y:S02]  /*02c0*/  LEA.HI.X.SX32 R8, R8, R7, 0x1, P1 ;  /* 0x0000000708087211 */ /* 0x000fe400008f0eff */
[----:B------:R-:W-:Y:S02]  /*02d0*/  LEA R6, P1, R13, UR8, 0x3 ;  /* 0x000000080d067c11 */ /* 0x000fe4000f8218ff */
[----:B------:R-:W-:Y:S02]  /*02e0*/  LEA R4, P2, R17, UR8, 0x3 ;  /* 0x0000000811047c11 */ /* 0x000fe4000f8418ff */
[----:B------:R-:W-:Y:S02]  /*02f0*/  SHF.R.S32.HI R9, RZ, 0x1f, R5 ;  /* 0x0000001fff097819 */ /* 0x000fe40000011405 */
[----:B------:R-:W-:Y:S02]  /*0300*/  IADD3 R11, P0, PT, R16, R5, RZ ;  /* 0x00000005100b7210 */ /* 0x000fe40007f1e0ff */
[----:B------:R-:W-:-:S02]  /*0310*/  LEA.HI.X R7, R13, UR9, R10, 0x3, P1 ;  /* 0x000000090d077c11 */ /* 0x000fc400088f1c0a */
[----:B------:R-:W-:Y:S02]  /*0320*/  LEA.HI.X R5, R17, UR9, R8, 0x3, P2 ;  /* 0x0000000911057c11 */ /* 0x000fe400090f1c08 */
[----:B------:R-:W-:Y:S02]  /*0330*/  LEA.HI.X.SX32 R16, R16, R9, 0x1, P0 ;  /* 0x0000000910107211 */ /* 0x000fe400000f0eff */
[C---:B------:R-:W-:Y:S01]  /*0340*/  LEA R8, P0, R11.reuse, UR8, 0x3 ;  /* 0x000000080b087c11 */ /* 0x040fe2000f8018ff */
[----:B------:R-:W2:Y:S04]  /*0350*/  LDG.E.64 R6, desc[UR4][R6.64+-0x8] ;  /* 0xfffff80406067981 */ /* 0x000ea8000c1e1b00 */
[----:B------:R-:W2:Y:S01]  /*0360*/  LDG.E.64 R4, desc[UR4][R4.64+-0x8] ;  /* 0xfffff80404047981 */ /* 0x000ea2000c1e1b00 */
[----:B------:R-:W-:-:S02]  /*0370*/  LEA.HI.X R9, R11, UR9, R16, 0x3, P0 ;  /* 0x000000090b097c11 */ /* 0x000fc400080f1c10 */
[----:B------:R-:W0:Y:S04]  /*0380*/  LDC.64 R10, c[0x0][0x3a8] ;  /* 0x0000ea00ff0a7b82 */ /* 0x000e280000000a00 */
[----:B------:R-:W3:Y:S01]  /*0390*/  LDG.E.64 R8, desc[UR4][R8.64+-0x8] ;  /* 0xfffff80408087981 */ /* 0x000ee2000c1e1b00 */
[----:B------:R-:W-:-:S04]  /*03a0*/  IMAD R3, R2, R0, R3 ;  /* 0x0000000002037224 */ /* 0x000fc800078e0203 */
[----:B0-----:R-:W-:-:S04]  /*03b0*/  IMAD.WIDE R2, R3, 0x4, R10 ;  /* 0x0000000403027825 */ /* 0x001fc800078e020a */
[-C--:B--2---:R-:W-:Y:S01]  /*03c0*/  FMUL R12, R6, R5.reuse ;  /* 0x00000005060c7220 */ /* 0x084fe20000400000 */
[----:B------:R-:W-:-:S03]  /*03d0*/  FMUL R13, R7, R5 ;  /* 0x00000005070d7220 */ /* 0x000fc60000400000 */
[-C--:B------:R-:W-:Y:S01]  /*03e0*/  FFMA R12, R7, R4.reuse, R12 ;  /* 0x00000004070c7223 */ /* 0x080fe2000000000c */
[----:B------:R-:W-:-:S03]  /*03f0*/  FFMA R13, R6, R4, -R13 ;  /* 0x00000004060d7223 */ /* 0x000fc6000000080d */
[----:B---3--:R-:W-:-:S04]  /*0400*/  FMUL R15, R9, R12 ;  /* 0x0000000c090f7220 */ /* 0x008fc80000400000 */
[----:B------:R-:W-:-:S05]  /*0410*/  FFMA R13, R8, R13, -R15 ;  /* 0x0000000d080d7223 */ /* 0x000fca000000080f */
[----:B------:R-:W-:Y:S01]  /*0420*/  STG.E desc[UR4][R2.64], R13 ;  /* 0x0000000d02007986 */ /* 0x000fe2000c101904 */
[----:B------:R-:W-:Y:S05]  /*0430*/  EXIT ;  /* 0x000000000000794d */ /* 0x000fea0003800000 */
.L_x_0:
[----:B------:R-:W-:-:S00]  /*0440*/  BRA `(.L_x_0) ;  /* 0xfffffffc00fc7947 */ /* 0x000fc0000383ffff */
[----:B------:R-:W-:-:S00]  /*0450*/  NOP ;  /* 0x0000000000007918 */ /* 0x000fc00000000000 */
        /* <DEDUP_REMOVED lines=10> */
.L_x_8:


//--------------------- .text.calculate_coefficient_matrix --------------------------
	.section	.text.calculate_coefficient_matrix,"ax",@progbits
	.align	128
        .global         calculate_coefficient_matrix
        .type           calculate_coefficient_matrix,@function
        .size           calculate_coefficient_matrix,(.L_x_9 - calculate_coefficient_matrix)
        .other          calculate_coefficient_matrix,@"STO_CUDA_ENTRY STV_DEFAULT"
calculate_coefficient_matrix:
.text.calculate_coefficient_matrix:
[----:B------:R-:W-:Y:S01]  /*0000*/  LDC R1, c[0x0][0x37c] ;  /* 0x0000df00ff017b82 */ /* 0x000fe20000000800 */
[----:B------:R-:W0:Y:S07]  /*0010*/  S2R R11, SR_TID.X ;  /* 0x00000000000b7919 */ /* 0x000e2e0000002100 */
[----:B------:R-:W0:Y:S08]  /*0020*/  S2UR UR4, SR_CTAID.X ;  /* 0x00000000000479c3 */ /* 0x000e300000002500 */
[----:B------:R-:W0:Y:S08]  /*0030*/  LDC R0, c[0x0][0x360] ;  /* 0x0000d800ff007b82 */ /* 0x000e300000000800 */
[----:B------:R-:W1:Y:S01]  /*0040*/  LDC R9, c[0x0][0x398] ;  /* 0x0000e600ff097b82 */ /* 0x000e620000000800 */
[----:B0-----:R-:W-:-:S05]  /*0050*/  IMAD R11, R0, UR4, R11 ;  /* 0x00000004000b7c24 */ /* 0x001fca000f8e020b */
[----:B-1----:R-:W-:-:S13]  /*0060*/  ISETP.GE.AND P0, PT, R11, R9, PT ;  /* 0x000000090b00720c */ /* 0x002fda0003f06270 */
[----:B------:R-:W-:Y:S05]  /*0070*/  @P0 EXIT ;  /* 0x000000000000094d */ /* 0x000fea0003800000 */
[----:B------:R-:W0:Y:S02]  /*0080*/  LDC R0, c[0x0][0x38c] ;  /* 0x0000e300ff007b82 */ /* 0x000e240000000800 */
[----:B0-----:R-:W-:-:S13]  /*0090*/  ISETP.GE.AND P0, PT, R0, 0x1, PT ;  /* 0x000000010000780c */ /* 0x001fda0003f06270 */
[----:B------:R-:W-:Y:S05]  /*00a0*/  @!P0 EXIT ;  /* 0x000000000000894d */ /* 0x000fea0003800000 */
[----:B------:R-:W0:Y:S01]  /*00b0*/  LDC.64 R4, c[0x0][0x390] ;  /* 0x0000e400ff047b82 */ /* 0x000e220000000a00 */
[----:B------:R-:W1:Y:S01]  /*00c0*/  LDCU.64 UR12, c[0x0][0x358] ;  /* 0x00006b00ff0c77ac */ /* 0x000e620008000a00 */
[----:B------:R-:W2:Y:S01]  /*00d0*/  LDCU UR7, c[0x0][0x388] ;  /* 0x00007100ff0777ac */ /* 0x000ea20008000800 */
[----:B0-----:R-:W-:-:S05]  /*00e0*/  IMAD.WIDE R4, R11, 0x4, R4 ;  /* 0x000000040b047825 */ /* 0x001fca00078e0204 */
[----:B-1----:R0:W5:Y:S01]  /*00f0*/  LDG.E R0, desc[UR12][R4.64] ;  /* 0x0000000c04007981 */ /* 0x002162000c1e1900 */
[----:B------:R-:W-:-:S05]  /*0100*/  IMAD.WIDE R6, R9, 0x4, R4 ;  /* 0x0000000409067825 */ /* 0x000fca00078e0204 */
[----:B------:R0:W5:Y:S01]  /*0110*/  LDG.E R2, desc[UR12][R6.64] ;  /* 0x0000000c06027981 */ /* 0x000162000c1e1900 */
[----:B------:R-:W-:-:S06]  /*0120*/  IMAD.WIDE R8, R9, 0x4, R6 ;  /* 0x0000000409087825 */ /* 0x000fcc00078e0206 */
[----:B------:R-:W3:Y:S01]  /*0130*/  LDG.E R9, desc[UR12][R8.64] ;  /* 0x0000000c08097981 */ /* 0x000ee2000c1e1900 */
[----:B--2---:R-:W-:Y:S01]  /*0140*/  USHF.L.U32 UR7, UR7, 0x1, URZ ;  /* 0x0000000107077899 */ /* 0x004fe200080006ff */
[----:B------:R-:W-:Y:S01]  /*0150*/  UMOV UR4, URZ ;  /* 0x000000ff00047c82 */ /* 0x000fe20008000000 */
[----:B------:R-:W-:Y:S01]  /*0160*/  UMOV UR8, 0x1 ;  /* 0x0000000100087882 */ /* 0x000fe20000000000 */
[----:B------:R-:W-:Y:S01]  /*0170*/  UMOV UR9, 0x3 ;  /* 0x0000000300097882 */ /* 0x000fe20000000000 */
[----:B0--3--:R-:W-:-:S08]  /*0180*/  SHF.R.S32.HI R3, RZ, 0x1f, R9 ;  /* 0x0000001fff037819 */ /* 0x009fd00000011409 */
.L_x_6:
[----:B0-----:R-:W0:Y:S01]  /*0190*/  LDCU UR6, c[0x0][0x388] ;  /* 0x00007100ff0677ac */ /* 0x001e220008000800 */
[----:B------:R-:W-:Y:S01]  /*01a0*/  PRMT R4, RZ, 0x7610, R4 ;  /* 0x00007610ff047816 */ /* 0x000fe20000000004 */
[----:B-1----:R-:W1:Y:S01]  /*01b0*/  LDCU.64 UR10, c[0x0][0x380] ;  /* 0x00007000ff0a77ac */ /* 0x002e620008000a00 */
[----:B------:R-:W-:-:S04]  /*01c0*/  UIADD3 UR5, UPT, UPT, UR8, -0x1, URZ ;  /* 0xffffffff08057890 */ /* 0x000fc8000fffe0ff */
[----:B0-----:R-:W-:-:S04]  /*01d0*/  UIMAD UR5, UR5, UR6, URZ ;  /* 0x00000006050572a4 */ /* 0x001fc8000f8e02ff */
[----:B------:R-:W-:Y:S02]  /*01e0*/  USHF.R.S32.HI UR6, URZ, 0x1f, UR5 ;  /* 0x0000001fff067899 */ /* 0x000fe40008011405 */
[----:B--2--5:R-:W-:Y:S01]  /*01f0*/  IADD3 R5, P0, PT, R0, UR5, RZ ;  /* 0x0000000500057c10 */ /* 0x024fe2000ff1e0ff */
[----:B------:R-:W-:-:S03]  /*0200*/  UMOV UR5, URZ ;  /* 0x000000ff00057c82 */ /* 0x000fc60008000000 */
[----:B-1----:R-:W-:Y:S02]  /*0210*/  LEA R24, P1, R5, UR10, 0x3 ;  /* 0x0000000a05187c11 */ /* 0x002fe4000f8218ff */
[----:B------:R-:W-:Y:S01]  /*0220*/  LEA.HI.X.SX32 R6, R0, UR6, 0x1, P0 ;  /* 0x0000000600067c11 */ /* 0x000fe200080f0eff */
[----:B------:R-:W-:-:S03]  /*0230*/  UMOV UR6, 0x1 ;  /* 0x0000000100067882 */ /* 0x000fc60000000000 */
[----:B------:R-:W-:-:S07]  /*0240*/  LEA.HI.X R25, R5, UR11, R6, 0x3, P1 ;  /* 0x0000000b05197c11 */ /* 0x000fce00088f1c06 */
.L_x_5:
[----:B0-2---:R-:W0:Y:S01]  /*0250*/  LDC R5, c[0x0][0x388] ;  /* 0x0000e200ff057b82 */ /* 0x005e220000000800 */
[----:B-1----:R-:W1:Y:S01]  /*0260*/  LDCU.64 UR14, c[0x0][0x380] ;  /* 0x00007000ff0e77ac */ /* 0x002e620008000a00 */
[----:B------:R-:W-:Y:S02]  /*0270*/  UIADD3 UR10, UPT, UPT, UR6, -0x1, URZ ;  /* 0xffffffff060a7890 */ /* 0x000fe4000fffe0ff */
[----:B------:R-:W-:-:S03]  /*0280*/  UISETP.GE.U32.AND UP0, UPT, UR5, 0x3, UPT ;  /* 0x000000030500788c */ /* 0x000fc6000bf06070 */
[----:B------:R-:W-:Y:S01]  /*0290*/  UMOV UR5, UR6 ;  /* 0x0000000600057c82 */ /* 0x000fe20008000000 */
[----:B0-----:R-:W-:Y:S01]  /*02a0*/  IMAD R7, R5, UR10, RZ ;  /* 0x0000000a05077c24 */ /* 0x001fe2000f8e02ff */
[----:B------:R-:W-:-:S04]  /*02b0*/  UMOV UR10, 0x1 ;  /* 0x00000001000a7882 */ /* 0x000fc80000000000 */
[----:B------:R-:W-:Y:S02]  /*02c0*/  SHF.R.S32.HI R13, RZ, 0x1f, R7 ;  /* 0x0000001fff0d7819 */ /* 0x000fe40000011407 */
[----:B------:R-:W-:-:S04]  /*02d0*/  IADD3 R7, P0, PT, R2, R7, RZ ;  /* 0x0000000702077210 */ /* 0x000fc80007f1e0ff */
[----:B------:R-:W-:Y:S02]  /*02e0*/  LEA.HI.X.SX32 R6, R2, R13, 0x1, P0 ;  /* 0x0000000d02067211 */ /* 0x000fe400000f0eff */
[----:B-1----:R-:W-:-:S04]  /*02f0*/  LEA R22, P0, R7, UR14, 0x3 ;  /* 0x0000000e07167c11 */ /* 0x002fc8000f8018ff */
[----:B------:R-:W-:Y:S01]  /*0300*/  LEA.HI.X R23, R7, UR15, R6, 0x3, P0 ;  /* 0x0000000f07177c11 */ /* 0x000fe200080f1c06 */
[----:B------:R-:W-:Y:S08]  /*0310*/  BRA.U !UP0, `(.L_x_1) ;  /* 0x0000000508447547 */ /* 0x000ff0000b800000 */
[----:B------:R-:W0:Y:S01]  /*0320*/  LDC R6, c[0x0][0x398] ;  /* 0x0000e600ff067b82 */ /* 0x000e220000000800 */
[----:B------:R-:W-:Y:S01]  /*0330*/  ULOP3.LUT UR6, UR5, 0x7ffffffc, URZ, 0xc0, !UPT ;  /* 0x7ffffffc05067892 */ /* 0x000fe2000f8ec0ff */
[----:B------:R-:W-:Y:S01]  /*0340*/  HFMA2 R8, -RZ, RZ, 0, 0 ;  /* 0x00000000ff087431 */ /* 0x000fe200000001ff */
[----:B------:R-:W-:Y:S02]  /*0350*/  LEA R12, R5, R5, 0x1 ;  /* 0x00000005050c7211 */ /* 0x000fe400078e08ff */
[----:B------:R-:W-:Y:S01]  /*0360*/  MOV R14, UR7 ;  /* 0x00000007000e7c02 */ /* 0x000fe20008000f00 */
[----:B------:R-:W-:Y:S02]  /*0370*/  UIADD3 UR10, UPT, UPT, -UR6, URZ, URZ ;  /* 0x000000ff060a7290 */ /* 0x000fe4000fffe1ff */
[----:B------:R-:W1:Y:S01]  /*0380*/  LDC R10, c[0x0][0x388] ;  /* 0x0000e200ff0a7b82 */ /* 0x000e620000000800 */
[----:B------:R-:W-:Y:S01]  /*0390*/  UMOV UR6, URZ ;  /* 0x000000ff00067c82 */ /* 0x000fe20008000000 */
[----:B0-----:R-:W-:-:S08]  /*03a0*/  IMAD R7, R6, UR4, R11 ;  /* 0x0000000406077c24 */ /* 0x001fd0000f8e020b */
.L_x_2:
[----:B0-----:R-:W-:Y:S01]  /*03b0*/  IADD3 R13, P0, PT, R9, R8, RZ ;  /* 0x00000008090d7210 */ /* 0x001fe20007f1e0ff */
[----:B------:R-:W2:Y:S01]  /*03c0*/  LDG.E.64 R20, desc[UR12][R24.64+-0x8] ;  /* 0xfffff80c18147981 */ /* 0x000ea2000c1e1b00 */
[----:B------:R-:W0:Y:S02]  /*03d0*/  LDC.64 R26, c[0x0][0x3a0] ;  /* 0x0000e800ff1a7b82 */ /* 0x000e240000000a00 */
[----:B------:R-:W-:Y:S02]  /*03e0*/  LEA.HI.X.SX32 R16, R8, R3, 0x1, P0 ;  /* 0x0000000308107211 */ /* 0x000fe400000f0eff */
[----:B------:R-:W-:-:S04]  /*03f0*/  LEA R18, P0, R13, UR14, 0x3 ;  /* 0x0000000e0d127c11 */ /* 0x000fc8000f8018ff */
[----:B------:R-:W-:Y:S02]  /*0400*/  LEA.HI.X R19, R13, UR15, R16, 0x3, P0 ;  /* 0x0000000f0d137c11 */ /* 0x000fe400080f1c10 */
[----:B------:R-:W3:Y:S04]  /*0410*/  LDG.E.64 R16, desc[UR12][R22.64+-0x8] ;  /* 0xfffff80c16107981 */ /* 0x000ee8000c1e1b00 */
[----:B------:R-:W3:Y:S01]  /*0420*/  LDG.E.64 R18, desc[UR12][R18.64+-0x8] ;  /* 0xfffff80c12127981 */ /* 0x000ee2000c1e1b00 */
[----:B-1----:R-:W-:Y:S01]  /*0430*/  IADD3 R15, P0, PT, R9, R10, RZ ;  /* 0x0000000a090f7210 */ /* 0x002fe20007f1e0ff */
[----:B0-----:R-:W-:-:S04]  /*0440*/  IMAD.WIDE R26, R7, 0x4, R26 ;  /* 0x00000004071a7825 */ /* 0x001fc800078e021a */
[-C--:B---3--:R-:W-:Y:S01]  /*0450*/  FMUL R28, R16, R19.reuse ;  /* 0x00000013101c7220 */ /* 0x088fe20000400000 */
[----:B------:R-:W-:-:S03]  /*0460*/  FMUL R13, R17, R19 ;  /* 0x00000013110d7220 */ /* 0x000fc60000400000 */
[-C--:B------:R-:W-:Y:S01]  /*0470*/  FFMA R28, R17, R18.reuse, R28 ;  /* 0x00000012111c7223 */ /* 0x080fe2000000001c */
[----:B------:R-:W-:-:S03]  /*0480*/  FFMA R13, R16, R18, -R13 ;  /* 0x00000012100d7223 */ /* 0x000fc6000000080d */
[----:B--2---:R-:W-:Y:S01]  /*0490*/  FMUL R21, R21, R28 ;  /* 0x0000001c15157220 */ /* 0x004fe20000400000 */
[----:B------:R-:W-:Y:S02]  /*04a0*/  LEA.HI.X.SX32 R28, R10, R3, 0x1, P0 ;  /* 0x000000030a1c7211 */ /* 0x000fe400000f0eff */
[----:B------:R-:W-:-:S04]  /*04b0*/  LEA R16, P0, R15, UR14, 0x3 ;  /* 0x0000000e0f107c11 */ /* 0x000fc8000f8018ff */
[----:B------:R-:W-:Y:S01]  /*04c0*/  LEA.HI.X R17, R15, UR15, R28, 0x3, P0 ;  /* 0x0000000f0f117c11 */ /* 0x000fe200080f1c1c */
[----:B------:R-:W-:-:S05]  /*04d0*/  FFMA R15, R20, R13, -R21 ;  /* 0x0000000d140f7223 */ /* 0x000fca0000000815 */
[----:B------:R0:W-:Y:S04]  /*04e0*/  STG.E desc[UR12][R26.64], R15 ;  /* 0x0000000f1a007986 */ /* 0x0001e8000c10190c */
[----:B------:R-:W2:Y:S04]  /*04f0*/  LDG.E.64 R16, desc[UR12][R16.64+-0x8] ;  /* 0xfffff80c10107981 */ /* 0x000ea8000c1e1b00 */
[----:B------:R-:W2:Y:S04]  /*0500*/  LDG.E.64 R18, desc[UR12][R22.64+-0x8] ;  /* 0xfffff80c16127981 */ /* 0x000ea8000c1e1b00 */
[----:B------:R-:W3:Y:S01]  /*0510*/  LDG.E.64 R20, desc[UR12][R24.64+-0x8] ;  /* 0xfffff80c18147981 */ /* 0x000ee2000c1e1b00 */
[----:B0-----:R-:W-:-:S04]  /*0520*/  IMAD.WIDE R26, R6, 0x4, R26 ;  /* 0x00000004061a7825 */ /* 0x001fc800078e021a */
[-C--:B--2---:R-:W-:Y:S01]  /*0530*/  FMUL R13, R19, R17.reuse ;  /* 0x00000011130d7220 */ /* 0x084fe20000400000 */
[----:B------:R-:W-:-:S03]  /*0540*/  FMUL R28, R18, R17 ;  /* 0x00000011121c7220 */ /* 0x000fc60000400000 */
[-C--:B------:R-:W-:Y:S01]  /*0550*/  FFMA R13, R18, R16.reuse, -R13 ;  /* 0x00000010120d7223 */ /* 0x080fe2000000080d */
[----:B------:R-:W-:Y:S01]  /*0560*/  FFMA R28, R19, R16, R28 ;  /* 0x00000010131c7223 */ /* 0x000fe2000000001c */
[----:B------:R-:W-:-:S03]  /*0570*/  IADD3 R18, P0, PT, R9, R14, RZ ;  /* 0x0000000e09127210 */ /* 0x000fc60007f1e0ff */
[----:B---3--:R-:W-:Y:S01]  /*0580*/  FMUL R21, R21, R28 ;  /* 0x0000001c15157220 */ /* 0x008fe20000400000 */
[----:B------:R-:W-:Y:S02]  /*0590*/  LEA.HI.X.SX32 R19, R14, R3, 0x1, P0 ;  /* 0x000000030e137211 */ /* 0x000fe400000f0eff */
[----:B------:R-:W-:Y:S01]  /*05a0*/  LEA R28, P0, R18, UR14, 0x3 ;  /* 0x0000000e121c7c11 */ /* 0x000fe2000f8018ff */
[----:B------:R-:W-:-:S03]  /*05b0*/  FFMA R15, R20, R13, -R21 ;  /* 0x0000000d140f7223 */ /* 0x000fc60000000815 */
[----:B------:R-:W-:Y:S02]  /*05c0*/  LEA.HI.X R29, R18, UR15, R19, 0x3, P0 ;  /* 0x0000000f121d7c11 */ /* 0x000fe400080f1c13 */
        /* <DEDUP_REMOVED lines=19> */
[----:B------:R-:W-:-:S04]  /*0700*/  UIADD3 UR10, UPT, UPT, UR10, 0x4, URZ ;  /* 0x000000040a0a7890 */ /* 0x000fc8000fffe0ff */
[----:B------:R-:W-:Y:S01]  /*0710*/  UISETP.NE.AND UP0, UPT, UR10, URZ, UPT ;  /* 0x000000ff0a00728c */ /* 0x000fe2000bf05270 */
[C---:B------:R-:W-:Y:S02]  /*0720*/  LEA R14, R5.reuse, R14, 0x2 ;  /* 0x0000000e050e7211 */ /* 0x040fe400078e10ff */
[C---:B------:R-:W-:Y:S02]  /*0730*/  LEA R12, R5.reuse, R12, 0x2 ;  /* 0x0000000c050c7211 */ /* 0x040fe400078e10ff */
[C---:B------:R-:W-:Y:S02]  /*0740*/  LEA R10, R5.reuse, R10, 0x2 ;  /* 0x0000000a050a7211 */ /* 0x040fe400078e10ff */
[----:B------:R-:W-:Y:S02]  /*0750*/  LEA R8, R5, R8, 0x2 ;  /* 0x0000000805087211 */ /* 0x000fe400078e10ff */
[----:B------:R-:W-:Y:S01]  /*0760*/  LEA R7, R6, R7, 0x2 ;  /* 0x0000000706077211 */ /* 0x000fe200078e10ff */
[----:B------:R-:W-:-:S02]  /*0770*/  UIADD3 UR4, UPT, UPT, UR4, 0x4, URZ ;  /* 0x0000000404047890 */ /* 0x000fc4000fffe0ff */
[----:B------:R-:W-:Y:S01]  /*0780*/  UIADD3 UR6, UPT, UPT, UR6, 0x4, URZ ;  /* 0x0000000406067890 */ /* 0x000fe2000fffe0ff */
[-C--:B--2---:R-:W-:Y:S01]  /*0790*/  FMUL R28, R18, R17.reuse ;  /* 0x00000011121c7220 */ /* 0x084fe20000400000 */
[----:B------:R-:W-:-:S03]  /*07a0*/  FMUL R15, R19, R17 ;  /* 0x00000011130f7220 */ /* 0x000fc60000400000 */
[-C--:B------:R-:W-:Y:S01]  /*07b0*/  FFMA R28, R19, R16.reuse, R28 ;  /* 0x00000010131c7223 */ /* 0x080fe2000000001c */
[----:B------:R-:W-:-:S03]  /*07c0*/  FFMA R15, R18, R16, -R15 ;  /* 0x00000010120f7223 */ /* 0x000fc6000000080f */
[----:B---3--:R-:W-:Y:S01]  /*07d0*/  FMUL R21, R21, R28 ;  /* 0x0000001c15157220 */ /* 0x008fe20000400000 */
[----:B------:R-:W-:-:S04]  /*07e0*/  IMAD.WIDE R18, R6, 0x4, R26 ;  /* 0x0000000406127825 */ /* 0x000fc800078e021a */
[----:B------:R-:W-:-:S05]  /*07f0*/  FFMA R15, R20, R15, -R21 ;  /* 0x0000000f140f7223 */ /* 0x000fca0000000815 */
[----:B------:R0:W-:Y:S01]  /*0800*/  STG.E desc[UR12][R18.64], R15 ;  /* 0x0000000f12007986 */ /* 0x0001e2000c10190c */
[----:B------:R-:W-:Y:S05]  /*0810*/  BRA.U UP0, `(.L_x_2) ;  /* 0xfffffff900e47547 */ /* 0x000fea000b83ffff */
[----:B------:R-:W-:-:S12]  /*0820*/  UIADD3 UR10, UPT, UPT, UR6, 0x1, URZ ;  /* 0x00000001060a7890 */ /* 0x000fd8000fffe0ff */
.L_x_1:
[----:B------:R-:W-:-:S09]  /*0830*/  ULOP3.LUT UP0, URZ, UR5, 0x3, URZ, 0xc0, !UPT ;  /* 0x0000000305ff7892 */ /* 0x000fd2000f80c0ff */
[----:B------:R-:W-:Y:S05]  /*0840*/  BRA.U !UP0, `(.L_x_3) ;  /* 0x0000000508047547 */ /* 0x000fea000b800000 */
[C---:B------:R-:W-:Y:S02]  /*0850*/  LOP3.LUT P1, RZ, R4.reuse, 0x3, RZ, 0xc0, !PT ;  /* 0x0000000304ff7812 */ /* 0x040fe4000782c0ff */
[----:B------:R-:W-:-:S04]  /*0860*/  LOP3.LUT R6, R4, 0x1, RZ, 0xc0, !PT ;  /* 0x0000000104067812 */ /* 0x000fc800078ec0ff */
[----:B------:R-:W-:-:S07]  /*0870*/  ISETP.NE.U32.AND P0, PT, R6, 0x1, PT ;  /* 0x000000010600780c */ /* 0x000fce0003f05070 */
[----:B------:R-:W-:Y:S06]  /*0880*/  @!P1 BRA `(.L_x_4) ;  /* 0x00000000009c9947 */ /* 0x000fec0003800000 */
[----:B------:R-:W-:Y:S01]  /*0890*/  UIADD3 UR6, UPT, UPT, UR10, -0x1, URZ ;  /* 0xffffffff0a067890 */ /* 0x000fe2000fffe0ff */
[----:B------:R-:W-:Y:S01]  /*08a0*/  SHF.R.S32.HI R3, RZ, 0x1f, R9 ;  /* 0x0000001fff037819 */ /* 0x000fe20000011409 */
[----:B0-----:R-:W2:Y:S01]  /*08b0*/  LDG.E.64 R14, desc[UR12][R22.64+-0x8] ;  /* 0xfffff80c160e7981 */ /* 0x001ea2000c1e1b00 */
[----:B------:R-:W0:Y:S03]  /*08c0*/  LDC R8, c[0x0][0x398] ;  /* 0x0000e600ff087b82 */ /* 0x000e260000000800 */
[----:B------:R-:W-:-:S05]  /*08d0*/  IMAD R6, R5, UR6, RZ ;  /* 0x0000000605067c24 */ /* 0x000fca000f8e02ff */
[----:B------:R-:W-:Y:S01]  /*08e0*/  IADD3 R7, P1, PT, R9, R6, RZ ;  /* 0x0000000609077210 */ /* 0x000fe20007f3e0ff */
[----:B------:R-:W1:Y:S03]  /*08f0*/  LDC.64 R12, c[0x0][0x3a0] ;  /* 0x0000e800ff0c7b82 */ /* 0x000e660000000a00 */
[----:B------:R-:W-:Y:S02]  /*0900*/  LEA.HI.X.SX32 R6, R6, R3, 0x1, P1 ;  /* 0x0000000306067211 */ /* 0x000fe400008f0eff */
[----:B------:R-:W-:-:S04]  /*0910*/  LEA R18, P1, R7, UR14, 0x3 ;  /* 0x0000000e07127c11 */ /* 0x000fc8000f8218ff */
[----:B------:R-:W-:Y:S02]  /*0920*/  LEA.HI.X R19, R7, UR15, R6, 0x3, P1 ;  /* 0x0000000f07137c11 */ /* 0x000fe400088f1c06 */
[----:B------:R-:W3:Y:S04]  /*0930*/  LDG.E.64 R6, desc[UR12][R24.64+-0x8] ;  /* 0xfffff80c18067981 */ /* 0x000ee8000c1e1b00 */
[----:B------:R0:W2:Y:S01]  /*0940*/  LDG.E.64 R16, desc[UR12][R18.64+-0x8] ;  /* 0xfffff80c12107981 */ /* 0x0000a2000c1e1b00 */
[----:B------:R-:W-:-:S05]  /*0950*/  IMAD R26, R5, UR10, RZ ;  /* 0x0000000a051a7c24 */ /* 0x000fca000f8e02ff */
[----:B------:R-:W-:Y:S01]  /*0960*/  IADD3 R10, P1, PT, R9, R26, RZ ;  /* 0x0000001a090a7210 */ /* 0x000fe20007f3e0ff */
[----:B0-----:R-:W-:-:S04]  /*0970*/  IMAD R19, R8, UR4, R11 ;  /* 0x0000000408137c24 */ /* 0x001fc8000f8e020b */
[----:B-1----:R-:W-:-:S04]  /*0980*/  IMAD.WIDE R12, R19, 0x4, R12 ;  /* 0x00000004130c7825 */ /* 0x002fc800078e020c */
[-C--:B--2---:R-:W-:Y:S01]  /*0990*/  FMUL R20, R14, R17.reuse ;  /* 0x000000110e147220 */ /* 0x084fe20000400000 */
[----:B------:R-:W-:-:S03]  /*09a0*/  FMUL R21, R15, R17 ;  /* 0x000000110f157220 */ /* 0x000fc60000400000 */
[-C--:B------:R-:W-:Y:S01]  /*09b0*/  FFMA R20, R15, R16.reuse, R20 ;  /* 0x000000100f147223 */ /* 0x080fe20000000014 */
[----:B------:R-:W-:Y:S01]  /*09c0*/  FFMA R17, R14, R16, -R21 ;  /* 0x000000100e117223 */ /* 0x000fe20000000815 */
[----:B------:R-:W-:Y:S02]  /*09d0*/  LEA.HI.X.SX32 R15, R26, R3, 0x1, P1 ;  /* 0x000000031a0f7211 */ /* 0x000fe400008f0eff */
[----:B------:R-:W-:Y:S01]  /*09e0*/  LEA R14, P1, R10, UR14, 0x3 ;  /* 0x0000000e0a0e7c11 */ /* 0x000fe2000f8218ff */
[----:B---3--:R-:W-:-:S03]  /*09f0*/  FMUL R7, R7, R20 ;  /* 0x0000001407077220 */ /* 0x008fc60000400000 */
[----:B------:R-:W-:Y:S01]  /*0a00*/  LEA.HI.X R15, R10, UR15, R15, 0x3, P1 ;  /* 0x0000000f0a0f7c11 */ /* 0x000fe200088f1c0f */
[----:B------:R-:W-:-:S05]  /*0a10*/  FFMA R19, R6, R17, -R7 ;  /* 0x0000001106137223 */ /* 0x000fca0000000807 */
[----:B------:R1:W-:Y:S04]  /*0a20*/  STG.E desc[UR12][R12.64], R19 ;  /* 0x000000130c007986 */ /* 0x0003e8000c10190c */
[----:B------:R-:W2:Y:S04]  /*0a30*/  LDG.E.64 R14, desc[UR12][R14.64+-0x8] ;  /* 0xfffff80c0e0e7981 */ /* 0x000ea8000c1e1b00 */
[----:B------:R-:W2:Y:S04]  /*0a40*/  LDG.E.64 R16, desc[UR12][R22.64+-0x8] ;  /* 0xfffff80c16107981 */ /* 0x000ea8000c1e1b00 */
[----:B------:R-:W3:Y:S01]  /*0a50*/  LDG.E.64 R6, desc[UR12][R24.64+-0x8] ;  /* 0xfffff80c18067981 */ /* 0x000ee2000c1e1b00 */
        /* <DEDUP_REMOVED lines=9> */
[----:B------:R1:W-:Y:S02]  /*0af0*/  STG.E desc[UR12][R16.64], R7 ;  /* 0x0000000710007986 */ /* 0x0003e4000c10190c */
.L_x_4:
[----:B------:R-:W-:Y:S05]  /*0b00*/  @!P0 BRA `(.L_x_3) ;  /* 0x0000000000548947 */ /* 0x000fea0003800000 */
[----:B------:R-:W-:Y:S01]  /*0b10*/  UIADD3 UR10, UPT, UPT, UR10, -0x1, URZ ;  /* 0xffffffff0a0a7890 */ /* 0x000fe2000fffe0ff */
[----:B------:R-:W2:Y:S01]  /*0b20*/  LDG.E.64 R22, desc[UR12][R22.64+-0x8] ;  /* 0xfffff80c16167981 */ /* 0x000ea2000c1e1b00 */
[----:B------:R-:W3:Y:S04]  /*0b30*/  LDC R10, c[0x0][0x398] ;  /* 0x0000e600ff0a7b82 */ /* 0x000ee80000000800 */
[----:B------:R-:W-:-:S04]  /*0b40*/  IMAD R6, R5, UR10, RZ ;  /* 0x0000000a05067c24 */ /* 0x000fc8000f8e02ff */
[----:B01----:R-:W0:Y:S01]  /*0b50*/  LDC.64 R12, c[0x0][0x3a0] ;  /* 0x0000e800ff0c7b82 */ /* 0x003e220000000a00 */
[----:B------:R-:W-:-:S04]  /*0b60*/  IADD3 R5, P0, PT, R9, R6, RZ ;  /* 0x0000000609057210 */ /* 0x000fc80007f1e0ff */
[----:B------:R-:W-:Y:S02]  /*0b70*/  LEA.HI.X.SX32 R6, R6, R3, 0x1, P0 ;  /* 0x0000000306067211 */ /* 0x000fe400000f0eff */
[----:B------:R-:W-:-:S04]  /*0b80*/  LEA R14, P0, R5, UR14, 0x3 ;  /* 0x0000000e050e7c11 */ /* 0x000fc8000f8018ff */
[----:B------:R-:W-:Y:S02]  /*0b90*/  LEA.HI.X R15, R5, UR15, R6, 0x3, P0 ;  /* 0x0000000f050f7c11 */ /* 0x000fe400080f1c06 */
[----:B------:R-:W4:Y:S04]  /*0ba0*/  LDG.E.64 R6, desc[UR12][R24.64+-0x8] ;  /* 0xfffff80c18067981 */ /* 0x000f28000c1e1b00 */
[----:B------:R-:W2:Y:S01]  /*0bb0*/  LDG.E.64 R14, desc[UR12][R14.64+-0x8] ;  /* 0xfffff80c0e0e7981 */ /* 0x000ea2000c1e1b00 */
[----:B---3--:R-:W-:-:S04]  /*0bc0*/  IMAD R17, R10, UR4, R11 ;  /* 0x000000040a117c24 */ /* 0x008fc8000f8e020b */
[----:B0-----:R-:W-:Y:S01]  /*0bd0*/  IMAD.WIDE R12, R17, 0x4, R12 ;  /* 0x00000004110c7825 */ /* 0x001fe200078e020c */
[----:B------:R-:W-:-:S03]  /*0be0*/  UIADD3 UR4, UPT, UPT, UR4, 0x1, URZ ;  /* 0x0000000104047890 */ /* 0x000fc6000fffe0ff */
[-C--:B--2---:R-:W-:Y:S01]  /*0bf0*/  FMUL R8, R22, R15.reuse ;  /* 0x0000000f16087220 */ /* 0x084fe20000400000 */
[----:B------:R-:W-:-:S03]  /*0c00*/  FMUL R5, R23, R15 ;  /* 0x0000000f17057220 */ /* 0x000fc60000400000 */
[-C--:B------:R-:W-:Y:S01]  /*0c10*/  FFMA R8, R23, R14.reuse, R8 ;  /* 0x0000000e17087223 */ /* 0x080fe20000000008 */
[----:B------:R-:W-:-:S03]  /*0c20*/  FFMA R5, R22, R14, -R5 ;  /* 0x0000000e16057223 */ /* 0x000fc60000000805 */
[----:B----4-:R-:W-:-:S04]  /*0c30*/  FMUL R7, R7, R8 ;  /* 0x0000000807077220 */ /* 0x010fc80000400000 */
[----:B------:R-:W-:-:S05]  /*0c40*/  FFMA R5, R6, R5, -R7 ;  /* 0x0000000506057223 */ /* 0x000fca0000000807 */
[----:B------:R2:W-:Y:S02]  /*0c50*/  STG.E desc[UR12][R12.64], R5 ;  /* 0x000000050c007986 */ /* 0x0005e4000c10190c */
.L_x_3:
[----:B------:R-:W-:Y:S01]  /*0c60*/  UIADD3 UR10, UPT, UPT, UR5, 0x2, URZ ;  /* 0x00000002050a7890 */ /* 0x000fe2000fffe0ff */
[----:B------:R-:W-:Y:S01]  /*0c70*/  IADD3 R4, PT, PT, R4, 0x1, RZ ;  /* 0x0000000104047810 */ /* 0x000fe20007ffe0ff */
[----:B------:R-:W-:Y:S02]  /*0c80*/  UIADD3 UR6, UPT, UPT, UR5, 0x1, URZ ;  /* 0x0000000105067890 */ /* 0x000fe4000fffe0ff */
[----:B------:R-:W-:-:S09]  /*0c90*/  UISETP.NE.AND UP0, UPT, UR10, UR9, UPT ;  /* 0x000000090a00728c */ /* 0x000fd2000bf05270 */
[----:B------:R-:W-:Y:S05]  /*0ca0*/  BRA.U UP0, `(.L_x_5) ;  /* 0xfffffff500687547 */ /* 0x000fea000b83ffff */
[----:B------:R-:W3:Y:S01]  /*0cb0*/  LDCU UR10, c[0x0][0x38c] ;  /* 0x00007180ff0a77ac */ /* 0x000ee20008000800 */
[----:B------:R-:W-:Y:S02]  /*0cc0*/  UIADD3 UR5, UPT, UPT, UR8, 0x1, URZ ;  /* 0x0000000108057890 */ /* 0x000fe4000fffe0ff */
[----:B------:R-:W-:-:S05]  /*0cd0*/  UIADD3 UR6, UPT, UPT, UR8, 0x3, URZ ;  /* 0x0000000308067890 */ /* 0x000fca000fffe0ff */
[----:B------:R-:W-:Y:S01]  /*0ce0*/  UMOV UR8, UR5 ;  /* 0x0000000500087c82 */ /* 0x000fe20008000000 */
[----:B---3--:R-:W-:-:S04]  /*0cf0*/  UIADD3 UR10, UPT, UPT, UR10, 0x2, URZ ;  /* 0x000000020a0a7890 */ /* 0x008fc8000fffe0ff */
[----:B------:R-:W-:-:S03]  /*0d00*/  UISETP.NE.AND UP0, UPT, UR9, UR10, UPT ;  /* 0x0000000a0900728c */ /* 0x000fc6000bf05270 */
[----:B------:R-:W-:-:S06]  /*0d10*/  UMOV UR9, UR6 ;  /* 0x0000000600097c82 */ /* 0x000fcc0008000000 */
[----:B------:R-:W-:Y:S05]  /*0d20*/  BRA.U UP0, `(.L_x_6) ;  /* 0xfffffff500187547 */ /* 0x000fea000b83ffff */
[----:B------:R-:W-:Y:S05]  /*0d30*/  EXIT ;  /* 0x000000000000794d */ /* 0x000fea0003800000 */
.L_x_7:
        /* <DEDUP_REMOVED lines=12> */
.L_x_9:


//--------------------- .nv.shared.reserved.0     --------------------------
	.section	.nv.shared.reserved.0,"aw",@nobits
	.weak		__nv_reservedSMEM_offset_0_alias
	.size		__nv_reservedSMEM_offset_0_alias, 0, 64
	.other		__nv_reservedSMEM_offset_0_alias,@"STO_CUDA_RESERVED_SHARED STV_DEFAULT"
__nv_reservedSMEM_offset_0_alias:
	.zero		0
	.zero		64


//--------------------- .nv.constant0.calculate_coefficient_matrix_optimized --------------------------
	.section	.nv.constant0.calculate_coefficient_matrix_optimized,"a",@progbits
	.sectionflags	@""
	.align	4
.nv.constant0.calculate_coefficient_matrix_optimized:
	.zero		948


//--------------------- .nv.constant0.calculate_coefficient_matrix --------------------------
	.section	.nv.constant0.calculate_coefficient_matrix,"a",@progbits
	.sectionflags	@""
	.align	4
.nv.constant0.calculate_coefficient_matrix:
	.zero		936


//--------------------- SYMBOLS --------------------------

	.type		.nv.reservedSmem.offset0,@object
	.size		.nv.reservedSmem.offset0,0x4
